//
// Generated by NVIDIA NVVM Compiler
//
// Compiler Build ID: CL-36424714
// Cuda compilation tools, release 13.0, V13.0.88
// Based on NVVM 20.0.0
//

.version 9.0
.target sm_100
.address_size 64

	// .globl	_Z7CalcSepPfS_i

.visible .entry _Z7CalcSepPfS_i(
	.param .u64 .ptr .align 1 _Z7CalcSepPfS_i_param_0,
	.param .u64 .ptr .align 1 _Z7CalcSepPfS_i_param_1,
	.param .u32 _Z7CalcSepPfS_i_param_2
)
{


	ret;

}


// ===== COMPILED SASS (sm_100) =====

	.target	sm_100

	.elftype	@"ET_EXEC"


//--------------------- .note.nv.tkinfo           --------------------------
	.section	.note.nv.tkinfo,"",@"SHT_NOTE"
	.sectionflags	@"SHF_NOTE_NV_TKINFO"
	.tkinfo
        /*0018*/ 	.word	0x00000002
        /*0030*/ 	.string	""
        /*0030*/ 	.string	"ptxas"
        /*0030*/ 	.string	"Cuda compilation tools, release 13.0, V13.0.88"
        /*0030*/ 	.string	"Build cuda_13.0.r13.0/compiler.36424714_0"
        /*0030*/ 	.string	"-arch sm_100 -m 64 "



//--------------------- .note.nv.cuinfo           --------------------------
	.section	.note.nv.cuinfo,"",@"SHT_NOTE"
	.sectionflags	@"SHF_NOTE_NV_CUINFO"
        /*0018*/ 	.short	0x0002
        /*001a*/ 	.short	0x0064
        /*001c*/ 	.short	0x0082
	.zero		2


//--------------------- .nv.info                  --------------------------
	.section	.nv.info,"",@"SHT_CUDA_INFO"
	.align	4


	//----- nvinfo : EIATTR_REGCOUNT
	.align		4
        /*0000*/ 	.byte	0x04, 0x2f
        /*0002*/ 	.short	(.L_1 - .L_0)
	.align		4
.L_0:
        /*0004*/ 	.word	index@(_Z7CalcSepPfS_i)
        /*0008*/ 	.word	0x00000004


	//----- nvinfo : EIATTR_FRAME_SIZE
	.align		4
.L_1:
        /*000c*/ 	.byte	0x04, 0x11
        /*000e*/ 	.short	(.L_3 - .L_2)
	.align		4
.L_2:
        /*0010*/ 	.word	index@(_Z7CalcSepPfS_i)
        /*0014*/ 	.word	0x00000000


	//----- nvinfo : EIATTR_MIN_STACK_SIZE
	.align		4
.L_3:
        /*0018*/ 	.byte	0x04, 0x12
        /*001a*/ 	.short	(.L_5 - .L_4)
	.align		4
.L_4:
        /*001c*/ 	.word	index@(_Z7CalcSepPfS_i)
        /*0020*/ 	.word	0x00000000
.L_5:


//--------------------- .nv.compat                --------------------------
	.section	.nv.compat,"",@"SHT_CUDA_COMPAT_INFO"
	.align	4
        /*0000*/ 	.byte	0x02, 0x09, 0x00, 0x00, 0x02, 0x02, 0x01, 0x00, 0x02, 0x05, 0x05, 0x00, 0x03, 0x07, 0x01, 0x01
        /*0010*/ 	.byte	0x02, 0x03, 0x00, 0x00, 0x02, 0x06, 0x01, 0x00, 0x04, 0x0b, 0x08, 0x00, 0x09, 0x00, 0x00, 0x00
        /*0020*/ 	.byte	0x00, 0x00, 0x00, 0x00


//--------------------- .nv.info._Z7CalcSepPfS_i  --------------------------
	.section	.nv.info._Z7CalcSepPfS_i,"",@"SHT_CUDA_INFO"
	.sectionflags	@""
	.align	4


	//----- nvinfo : EIATTR_CUDA_API_VERSION
	.align		4
        /*0000*/ 	.byte	0x04, 0x37
        /*0002*/ 	.short	(.L_7 - .L_6)
.L_6:
        /*0004*/ 	.word	0x00000082


	//----- nvinfo : EIATTR_KPARAM_INFO
	.align		4
.L_7:
        /*0008*/ 	.byte	0x04, 0x17
        /*000a*/ 	.short	(.L_9 - .L_8)
.L_8:
        /*000c*/ 	.word	0x00000000
        /*0010*/ 	.short	0x0002
        /*0012*/ 	.short	0x0010
        /*0014*/ 	.byte	0x00, 0xf0, 0x11, 0x00


	//----- nvinfo : EIATTR_KPARAM_INFO
	.align		4
.L_9:
        /*0018*/ 	.byte	0x04, 0x17
        /*001a*/ 	.short	(.L_11 - .L_10)
.L_10:
        /*001c*/ 	.word	0x00000000
        /*0020*/ 	.short	0x0001
        /*0022*/ 	.short	0x0008
        /*0024*/ 	.byte	0x00, 0xf5, 0x21, 0x00


	//----- nvinfo : EIATTR_KPARAM_INFO
	.align		4
.L_11:
        /*0028*/ 	.byte	0x04, 0x17
        /*002a*/ 	.short	(.L_13 - .L_12)
.L_12:
        /*002c*/ 	.word	0x00000000
        /*0030*/ 	.short	0x0000
        /*0032*/ 	.short	0x0000
        /*0034*/ 	.byte	0x00, 0xf5, 0x21, 0x00


	//----- nvinfo : EIATTR_SPARSE_MMA_MASK
	.align		4
.L_13:
        /*0038*/ 	.byte	0x03, 0x50
        /*003a*/ 	.short	0x0000


	//----- nvinfo : EIATTR_MAXREG_COUNT
	.align		4
        /*003c*/ 	.byte	0x03, 0x1b
        /*003e*/ 	.short	0x00ff


	//----- nvinfo : EIATTR_MERCURY_ISA_VERSION
	.align		4
        /*0040*/ 	.byte	0x03, 0x5f
        /*0042*/ 	.short	0x0101


	//----- nvinfo : EIATTR_VRC_CTA_INIT_COUNT
	.align		4
        /*0044*/ 	.byte	0x02, 0x4a
	.zero		1
	.zero		1


	//----- nvinfo : EIATTR_EXIT_INSTR_OFFSETS
	.align		4
        /*0048*/ 	.byte	0x04, 0x1c
        /*004a*/ 	.short	(.L_15 - .L_14)


	//   ....[0]....
.L_14:
        /*004c*/ 	.word	0x00000010


	//----- nvinfo : EIATTR_CBANK_PARAM_SIZE
	.align		4
.L_15:
        /*0050*/ 	.byte	0x03, 0x19
        /*0052*/ 	.short	0x0014


	//----- nvinfo : EIATTR_PARAM_CBANK
	.align		4
        /*0054*/ 	.byte	0x04, 0x0a
        /*0056*/ 	.short	(.L_17 - .L_16)
	.align		4
.L_16:
        /*0058*/ 	.word	index@(.nv.constant0._Z7CalcSepPfS_i)
        /*005c*/ 	.short	0x0380
        /*005e*/ 	.short	0x0014


	//----- nvinfo : EIATTR_SW_WAR
	.align		4
.L_17:
        /*0060*/ 	.byte	0x04, 0x36
        /*0062*/ 	.short	(.L_19 - .L_18)
.L_18:
        /*0064*/ 	.word	0x00000008
.L_19:


//--------------------- .nv.callgraph             --------------------------
	.section	.nv.callgraph,"",@"SHT_CUDA_CALLGRAPH"
	.align	4
	.sectionentsize	8
	.align		4
        /*0000*/ 	.word	0x00000000
	.align		4
        /*0004*/ 	.word	0xffffffff
	.align		4
        /*0008*/ 	.word	0x00000000
	.align		4
        /*000c*/ 	.word	0xfffffffe
	.align		4
        /*0010*/ 	.word	0x00000000
	.align		4
        /*0014*/ 	.word	0xfffffffd
	.align		4
        /*0018*/ 	.word	0x00000000
	.align		4
        /*001c*/ 	.word	0xfffffffc


//--------------------- .text._Z7CalcSepPfS_i     --------------------------
	.section	.text._Z7CalcSepPfS_i,"ax",@progbits
	.align	128
        .global         _Z7CalcSepPfS_i
        .type           _Z7CalcSepPfS_i,@function
        .size           _Z7CalcSepPfS_i,(.L_x_1 - _Z7CalcSepPfS_i)
        .other          _Z7CalcSepPfS_i,@"STO_CUDA_ENTRY STV_DEFAULT"
_Z7CalcSepPfS_i:
.text._Z7CalcSepPfS_i:
[----:B------:R-:W-:Y:S01]  /*0000*/  LDC R1, c[0x0][0x37c] ;  /* 0x0000df00ff017b82 */ /* 0x000fe20000000800 */
[----:B------:R-:W-:Y:S05]  /*0010*/  EXIT ;  /* 0x000000000000794d */ /* 0x000fea0003800000 */
.L_x_0:
[----:B------:R-:W-:-:S00]  /*0020*/  BRA `(.L_x_0) ;  /* 0xfffffffc00fc7947 */ /* 0x000fc0000383ffff */
[----:B------:R-:W-:-:S00]  /*0030*/  NOP ;  /* 0x0000000000007918 */ /* 0x000fc00000000000 */
        /* <DEDUP_REMOVED lines=12> */
.L_x_1:


//--------------------- .nv.shared.reserved.0     --------------------------
	.section	.nv.shared.reserved.0,"aw",@nobits
	.weak		__nv_reservedSMEM_offset_0_alias
	.size		__nv_reservedSMEM_offset_0_alias, 0, 64
	.other		__nv_reservedSMEM_offset_0_alias,@"STO_CUDA_RESERVED_SHARED STV_DEFAULT"
__nv_reservedSMEM_offset_0_alias:
	.zero		0
	.zero		64


//--------------------- .nv.constant0._Z7CalcSepPfS_i --------------------------
	.section	.nv.constant0._Z7CalcSepPfS_i,"a",@progbits
	.sectionflags	@""
	.align	4
.nv.constant0._Z7CalcSepPfS_i:
	.zero		916


//--------------------- SYMBOLS --------------------------

	.type		.nv.reservedSmem.offset0,@object
	.size		.nv.reservedSmem.offset0,0x4
